//
// Generated by NVIDIA NVVM Compiler
//
// Compiler Build ID: CL-36424714
// Cuda compilation tools, release 13.0, V13.0.88
// Based on NVVM 20.0.0
//

.version 9.0
.target sm_100
.address_size 64

	// .globl	_Z6squarePjS_j

.visible .entry _Z6squarePjS_j(
	.param .u64 .ptr .align 1 _Z6squarePjS_j_param_0,
	.param .u64 .ptr .align 1 _Z6squarePjS_j_param_1,
	.param .u32 _Z6squarePjS_j_param_2
)
{
	.reg .pred 	%p<10>;
	.reg .b32 	%r<127>;
	.reg .b64 	%rd<67>;

	ld.param.u64 	%rd3, [_Z6squarePjS_j_param_0];
	ld.param.u64 	%rd2, [_Z6squarePjS_j_param_1];
	ld.param.u32 	%r29, [_Z6squarePjS_j_param_2];
	cvta.to.global.u64 	%rd1, %rd3;
	mov.u32 	%r30, %ctaid.x;
	mov.u32 	%r31, %ntid.x;
	mov.u32 	%r32, %tid.x;
	mad.lo.s32 	%r33, %r30, %r31, %r32;
	div.u32 	%r1, %r33, %r29;
	mul.lo.s32 	%r34, %r1, %r29;
	sub.s32 	%r2, %r33, %r34;
	setp.ge.u32 	%p1, %r1, %r29;
	@%p1 bra 	$L__BB0_13;
	add.s32 	%r37, %r29, -1;
	and.b32  	%r4, %r29, 7;
	setp.lt.u32 	%p2, %r37, 7;
	mov.b32 	%r121, 0;
	mov.u32 	%r126, %r121;
	@%p2 bra 	$L__BB0_4;
	and.b32  	%r121, %r29, -8;
	neg.s32 	%r114, %r121;
	mov.b32 	%r115, 0;
	mov.u32 	%r126, %r115;
$L__BB0_3:
	.pragma "nounroll";
	add.s32 	%r39, %r115, %r34;
	mul.wide.u32 	%rd4, %r39, 4;
	add.s64 	%rd5, %rd1, %rd4;
	ld.global.u32 	%r40, [%rd5];
	mad.lo.s32 	%r41, %r115, %r29, %r2;
	mul.wide.u32 	%rd6, %r41, 4;
	add.s64 	%rd7, %rd1, %rd6;
	ld.global.u32 	%r42, [%rd7];
	mad.lo.s32 	%r43, %r42, %r40, %r126;
	add.s32 	%r44, %r39, 1;
	mul.wide.u32 	%rd8, %r44, 4;
	add.s64 	%rd9, %rd1, %rd8;
	ld.global.u32 	%r45, [%rd9];
	add.s32 	%r46, %r41, %r29;
	mul.wide.u32 	%rd10, %r46, 4;
	add.s64 	%rd11, %rd1, %rd10;
	ld.global.u32 	%r47, [%rd11];
	mad.lo.s32 	%r48, %r47, %r45, %r43;
	add.s32 	%r49, %r39, 2;
	mul.wide.u32 	%rd12, %r49, 4;
	add.s64 	%rd13, %rd1, %rd12;
	ld.global.u32 	%r50, [%rd13];
	add.s32 	%r51, %r46, %r29;
	mul.wide.u32 	%rd14, %r51, 4;
	add.s64 	%rd15, %rd1, %rd14;
	ld.global.u32 	%r52, [%rd15];
	mad.lo.s32 	%r53, %r52, %r50, %r48;
	add.s32 	%r54, %r39, 3;
	mul.wide.u32 	%rd16, %r54, 4;
	add.s64 	%rd17, %rd1, %rd16;
	ld.global.u32 	%r55, [%rd17];
	add.s32 	%r56, %r51, %r29;
	mul.wide.u32 	%rd18, %r56, 4;
	add.s64 	%rd19, %rd1, %rd18;
	ld.global.u32 	%r57, [%rd19];
	mad.lo.s32 	%r58, %r57, %r55, %r53;
	add.s32 	%r59, %r39, 4;
	mul.wide.u32 	%rd20, %r59, 4;
	add.s64 	%rd21, %rd1, %rd20;
	ld.global.u32 	%r60, [%rd21];
	add.s32 	%r61, %r56, %r29;
	mul.wide.u32 	%rd22, %r61, 4;
	add.s64 	%rd23, %rd1, %rd22;
	ld.global.u32 	%r62, [%rd23];
	mad.lo.s32 	%r63, %r62, %r60, %r58;
	add.s32 	%r64, %r39, 5;
	mul.wide.u32 	%rd24, %r64, 4;
	add.s64 	%rd25, %rd1, %rd24;
	ld.global.u32 	%r65, [%rd25];
	add.s32 	%r66, %r61, %r29;
	mul.wide.u32 	%rd26, %r66, 4;
	add.s64 	%rd27, %rd1, %rd26;
	ld.global.u32 	%r67, [%rd27];
	mad.lo.s32 	%r68, %r67, %r65, %r63;
	add.s32 	%r69, %r39, 6;
	mul.wide.u32 	%rd28, %r69, 4;
	add.s64 	%rd29, %rd1, %rd28;
	ld.global.u32 	%r70, [%rd29];
	add.s32 	%r71, %r66, %r29;
	mul.wide.u32 	%rd30, %r71, 4;
	add.s64 	%rd31, %rd1, %rd30;
	ld.global.u32 	%r72, [%rd31];
	mad.lo.s32 	%r73, %r72, %r70, %r68;
	add.s32 	%r74, %r39, 7;
	mul.wide.u32 	%rd32, %r74, 4;
	add.s64 	%rd33, %rd1, %rd32;
	ld.global.u32 	%r75, [%rd33];
	add.s32 	%r76, %r71, %r29;
	mul.wide.u32 	%rd34, %r76, 4;
	add.s64 	%rd35, %rd1, %rd34;
	ld.global.u32 	%r77, [%rd35];
	mad.lo.s32 	%r126, %r77, %r75, %r73;
	add.s32 	%r115, %r115, 8;
	add.s32 	%r114, %r114, 8;
	setp.ne.s32 	%p3, %r114, 0;
	@%p3 bra 	$L__BB0_3;
$L__BB0_4:
	setp.eq.s32 	%p4, %r4, 0;
	@%p4 bra 	$L__BB0_12;
	and.b32  	%r16, %r29, 3;
	setp.lt.u32 	%p5, %r4, 4;
	@%p5 bra 	$L__BB0_7;
	add.s32 	%r79, %r121, %r34;
	mul.wide.u32 	%rd36, %r79, 4;
	add.s64 	%rd37, %rd1, %rd36;
	ld.global.u32 	%r80, [%rd37];
	mad.lo.s32 	%r81, %r121, %r29, %r2;
	mul.wide.u32 	%rd38, %r81, 4;
	add.s64 	%rd39, %rd1, %rd38;
	ld.global.u32 	%r82, [%rd39];
	mad.lo.s32 	%r83, %r82, %r80, %r126;
	add.s32 	%r84, %r79, 1;
	mul.wide.u32 	%rd40, %r84, 4;
	add.s64 	%rd41, %rd1, %rd40;
	ld.global.u32 	%r85, [%rd41];
	add.s32 	%r86, %r81, %r29;
	mul.wide.u32 	%rd42, %r86, 4;
	add.s64 	%rd43, %rd1, %rd42;
	ld.global.u32 	%r87, [%rd43];
	mad.lo.s32 	%r88, %r87, %r85, %r83;
	add.s32 	%r89, %r79, 2;
	mul.wide.u32 	%rd44, %r89, 4;
	add.s64 	%rd45, %rd1, %rd44;
	ld.global.u32 	%r90, [%rd45];
	add.s32 	%r91, %r86, %r29;
	mul.wide.u32 	%rd46, %r91, 4;
	add.s64 	%rd47, %rd1, %rd46;
	ld.global.u32 	%r92, [%rd47];
	mad.lo.s32 	%r93, %r92, %r90, %r88;
	add.s32 	%r94, %r79, 3;
	mul.wide.u32 	%rd48, %r94, 4;
	add.s64 	%rd49, %rd1, %rd48;
	ld.global.u32 	%r95, [%rd49];
	add.s32 	%r96, %r91, %r29;
	mul.wide.u32 	%rd50, %r96, 4;
	add.s64 	%rd51, %rd1, %rd50;
	ld.global.u32 	%r97, [%rd51];
	mad.lo.s32 	%r126, %r97, %r95, %r93;
	add.s32 	%r121, %r121, 4;
$L__BB0_7:
	setp.eq.s32 	%p6, %r16, 0;
	@%p6 bra 	$L__BB0_12;
	setp.eq.s32 	%p7, %r16, 1;
	@%p7 bra 	$L__BB0_10;
	add.s32 	%r99, %r121, %r34;
	mul.wide.u32 	%rd52, %r99, 4;
	add.s64 	%rd53, %rd1, %rd52;
	ld.global.u32 	%r100, [%rd53];
	mad.lo.s32 	%r101, %r121, %r29, %r2;
	mul.wide.u32 	%rd54, %r101, 4;
	add.s64 	%rd55, %rd1, %rd54;
	ld.global.u32 	%r102, [%rd55];
	mad.lo.s32 	%r103, %r102, %r100, %r126;
	add.s32 	%r104, %r99, 1;
	mul.wide.u32 	%rd56, %r104, 4;
	add.s64 	%rd57, %rd1, %rd56;
	ld.global.u32 	%r105, [%rd57];
	add.s32 	%r106, %r101, %r29;
	mul.wide.u32 	%rd58, %r106, 4;
	add.s64 	%rd59, %rd1, %rd58;
	ld.global.u32 	%r107, [%rd59];
	mad.lo.s32 	%r126, %r107, %r105, %r103;
	add.s32 	%r121, %r121, 2;
$L__BB0_10:
	and.b32  	%r108, %r29, 1;
	setp.eq.b32 	%p8, %r108, 1;
	not.pred 	%p9, %p8;
	@%p9 bra 	$L__BB0_12;
	add.s32 	%r109, %r121, %r34;
	mul.wide.u32 	%rd60, %r109, 4;
	add.s64 	%rd61, %rd1, %rd60;
	ld.global.u32 	%r110, [%rd61];
	mad.lo.s32 	%r111, %r121, %r29, %r2;
	mul.wide.u32 	%rd62, %r111, 4;
	add.s64 	%rd63, %rd1, %rd62;
	ld.global.u32 	%r112, [%rd63];
	mad.lo.s32 	%r126, %r112, %r110, %r126;
$L__BB0_12:
	add.s32 	%r113, %r34, %r2;
	cvta.to.global.u64 	%rd64, %rd2;
	mul.wide.u32 	%rd65, %r113, 4;
	add.s64 	%rd66, %rd64, %rd65;
	st.global.u32 	[%rd66], %r126;
$L__BB0_13:
	ret;

}


// ===== COMPILED SASS (sm_100) =====

	.target	sm_100

	.elftype	@"ET_EXEC"


//--------------------- .note.nv.tkinfo           --------------------------
	.section	.note.nv.tkinfo,"",@"SHT_NOTE"
	.sectionflags	@"SHF_NOTE_NV_TKINFO"
	.tkinfo
        /*0018*/ 	.word	0x00000002
        /*0030*/ 	.string	""
        /*0030*/ 	.string	"ptxas"
        /*0030*/ 	.string	"Cuda compilation tools, release 13.0, V13.0.88"
        /*0030*/ 	.string	"Build cuda_13.0.r13.0/compiler.36424714_0"
        /*0030*/ 	.string	"-arch sm_100 -m 64 "



//--------------------- .note.nv.cuinfo           --------------------------
	.section	.note.nv.cuinfo,"",@"SHT_NOTE"
	.sectionflags	@"SHF_NOTE_NV_CUINFO"
        /*0018*/ 	.short	0x0002
        /*001a*/ 	.short	0x0064
        /*001c*/ 	.short	0x0082
	.zero		2


//--------------------- .nv.info                  --------------------------
	.section	.nv.info,"",@"SHT_CUDA_INFO"
	.align	4


	//----- nvinfo : EIATTR_REGCOUNT
	.align		4
        /*0000*/ 	.byte	0x04, 0x2f
        /*0002*/ 	.short	(.L_1 - .L_0)
	.align		4
.L_0:
        /*0004*/ 	.word	index@(_Z6squarePjS_j)
        /*0008*/ 	.word	0x00000020


	//----- nvinfo : EIATTR_FRAME_SIZE
	.align		4
.L_1:
        /*000c*/ 	.byte	0x04, 0x11
        /*000e*/ 	.short	(.L_3 - .L_2)
	.align		4
.L_2:
        /*0010*/ 	.word	index@(_Z6squarePjS_j)
        /*0014*/ 	.word	0x00000000


	//----- nvinfo : EIATTR_MIN_STACK_SIZE
	.align		4
.L_3:
        /*0018*/ 	.byte	0x04, 0x12
        /*001a*/ 	.short	(.L_5 - .L_4)
	.align		4
.L_4:
        /*001c*/ 	.word	index@(_Z6squarePjS_j)
        /*0020*/ 	.word	0x00000000
.L_5:


//--------------------- .nv.compat                --------------------------
	.section	.nv.compat,"",@"SHT_CUDA_COMPAT_INFO"
	.align	4
        /*0000*/ 	.byte	0x02, 0x09, 0x00, 0x00, 0x02, 0x02, 0x01, 0x00, 0x02, 0x05, 0x05, 0x00, 0x03, 0x07, 0x01, 0x01
        /*0010*/ 	.byte	0x02, 0x03, 0x00, 0x00, 0x02, 0x06, 0x01, 0x00, 0x04, 0x0b, 0x08, 0x00, 0x09, 0x00, 0x00, 0x00
        /*0020*/ 	.byte	0x00, 0x00, 0x00, 0x00


//--------------------- .nv.info._Z6squarePjS_j   --------------------------
	.section	.nv.info._Z6squarePjS_j,"",@"SHT_CUDA_INFO"
	.sectionflags	@""
	.align	4


	//----- nvinfo : EIATTR_CUDA_API_VERSION
	.align		4
        /*0000*/ 	.byte	0x04, 0x37
        /*0002*/ 	.short	(.L_7 - .L_6)
.L_6:
        /*0004*/ 	.word	0x00000082


	//----- nvinfo : EIATTR_KPARAM_INFO
	.align		4
.L_7:
        /*0008*/ 	.byte	0x04, 0x17
        /*000a*/ 	.short	(.L_9 - .L_8)
.L_8:
        /*000c*/ 	.word	0x00000000
        /*0010*/ 	.short	0x0002
        /*0012*/ 	.short	0x0010
        /*0014*/ 	.byte	0x00, 0xf0, 0x11, 0x00


	//----- nvinfo : EIATTR_KPARAM_INFO
	.align		4
.L_9:
        /*0018*/ 	.byte	0x04, 0x17
        /*001a*/ 	.short	(.L_11 - .L_10)
.L_10:
        /*001c*/ 	.word	0x00000000
        /*0020*/ 	.short	0x0001
        /*0022*/ 	.short	0x0008
        /*0024*/ 	.byte	0x00, 0xf5, 0x21, 0x00


	//----- nvinfo : EIATTR_KPARAM_INFO
	.align		4
.L_11:
        /*0028*/ 	.byte	0x04, 0x17
        /*002a*/ 	.short	(.L_13 - .L_12)
.L_12:
        /*002c*/ 	.word	0x00000000
        /*0030*/ 	.short	0x0000
        /*0032*/ 	.short	0x0000
        /*0034*/ 	.byte	0x00, 0xf5, 0x21, 0x00


	//----- nvinfo : EIATTR_SPARSE_MMA_MASK
	.align		4
.L_13:
        /*0038*/ 	.byte	0x03, 0x50
        /*003a*/ 	.short	0x0000


	//----- nvinfo : EIATTR_MAXREG_COUNT
	.align		4
        /*003c*/ 	.byte	0x03, 0x1b
        /*003e*/ 	.short	0x00ff


	//----- nvinfo : EIATTR_MERCURY_ISA_VERSION
	.align		4
        /*0040*/ 	.byte	0x03, 0x5f
        /*0042*/ 	.short	0x0101


	//----- nvinfo : EIATTR_VRC_CTA_INIT_COUNT
	.align		4
        /*0044*/ 	.byte	0x02, 0x4a
	.zero		1
	.zero		1


	//----- nvinfo : EIATTR_EXIT_INSTR_OFFSETS
	.align		4
        /*0048*/ 	.byte	0x04, 0x1c
        /*004a*/ 	.short	(.L_15 - .L_14)


	//   ....[0]....
.L_14:
        /*004c*/ 	.word	0x00000190


	//   ....[1]....
        /*0050*/ 	.word	0x00000a70


	//----- nvinfo : EIATTR_CBANK_PARAM_SIZE
	.align		4
.L_15:
        /*0054*/ 	.byte	0x03, 0x19
        /*0056*/ 	.short	0x0014


	//----- nvinfo : EIATTR_PARAM_CBANK
	.align		4
        /*0058*/ 	.byte	0x04, 0x0a
        /*005a*/ 	.short	(.L_17 - .L_16)
	.align		4
.L_16:
        /*005c*/ 	.word	index@(.nv.constant0._Z6squarePjS_j)
        /*0060*/ 	.short	0x0380
        /*0062*/ 	.short	0x0014


	//----- nvinfo : EIATTR_SW_WAR
	.align		4
.L_17:
        /*0064*/ 	.byte	0x04, 0x36
        /*0066*/ 	.short	(.L_19 - .L_18)
.L_18:
        /*0068*/ 	.word	0x00000008
.L_19:


//--------------------- .nv.callgraph             --------------------------
	.section	.nv.callgraph,"",@"SHT_CUDA_CALLGRAPH"
	.align	4
	.sectionentsize	8
	.align		4
        /*0000*/ 	.word	0x00000000
	.align		4
        /*0004*/ 	.word	0xffffffff
	.align		4
        /*0008*/ 	.word	0x00000000
	.align		4
        /*000c*/ 	.word	0xfffffffe
	.align		4
        /*0010*/ 	.word	0x00000000
	.align		4
        /*0014*/ 	.word	0xfffffffd
	.align		4
        /*0018*/ 	.word	0x00000000
	.align		4
        /*001c*/ 	.word	0xfffffffc


//--------------------- .text._Z6squarePjS_j      --------------------------
	.section	.text._Z6squarePjS_j,"ax",@progbits
	.align	128
        .global         _Z6squarePjS_j
        .type           _Z6squarePjS_j,@function
        .size           _Z6squarePjS_j,(.L_x_5 - _Z6squarePjS_j)
        .other          _Z6squarePjS_j,@"STO_CUDA_ENTRY STV_DEFAULT"
_Z6squarePjS_j:
.text._Z6squarePjS_j:
[----:B------:R-:W-:Y:S08]  /*0000*/  LDC R1, c[0x0][0x37c] ;  /* 0x0000df00ff017b82 */ /* 0x000ff00000000800 */
[----:B------:R-:W0:Y:S01]  /*0010*/  LDC R0, c[0x0][0x390] ;  /* 0x0000e400ff007b82 */ /* 0x000e220000000800 */
[----:B------:R-:W1:Y:S07]  /*0020*/  S2R R8, SR_TID.X ;  /* 0x0000000000087919 */ /* 0x000e6e0000002100 */
[----:B------:R-:W1:Y:S08]  /*0030*/  S2UR UR4, SR_CTAID.X ;  /* 0x00000000000479c3 */ /* 0x000e700000002500 */
[----:B------:R-:W1:Y:S01]  /*0040*/  LDC R5, c[0x0][0x360] ;  /* 0x0000d800ff057b82 */ /* 0x000e620000000800 */
[----:B0-----:R-:W0:Y:S01]  /*0050*/  I2F.U32.RP R4, R0 ;  /* 0x0000000000047306 */ /* 0x001e220000209000 */
[----:B------:R-:W-:-:S07]  /*0060*/  ISETP.NE.U32.AND P2, PT, R0, RZ, PT ;  /* 0x000000ff0000720c */ /* 0x000fce0003f45070 */
[----:B0-----:R-:W0:Y:S02]  /*0070*/  MUFU.RCP R4, R4 ;  /* 0x0000000400047308 */ /* 0x001e240000001000 */
[----:B0-----:R-:W-:-:S06]  /*0080*/  IADD3 R2, PT, PT, R4, 0xffffffe, RZ ;  /* 0x0ffffffe04027810 */ /* 0x001fcc0007ffe0ff */
[----:B------:R0:W2:Y:S02]  /*0090*/  F2I.FTZ.U32.TRUNC.NTZ R3, R2 ;  /* 0x0000000200037305 */ /* 0x0000a4000021f000 */
[----:B0-----:R-:W-:Y:S01]  /*00a0*/  HFMA2 R2, -RZ, RZ, 0, 0 ;  /* 0x00000000ff027431 */ /* 0x001fe200000001ff */
[----:B--2---:R-:W-:-:S05]  /*00b0*/  IADD3 R7, PT, PT, RZ, -R3, RZ ;  /* 0x80000003ff077210 */ /* 0x004fca0007ffe0ff */
[----:B------:R-:W-:-:S04]  /*00c0*/  IMAD R7, R7, R0, RZ ;  /* 0x0000000007077224 */ /* 0x000fc800078e02ff */
[----:B------:R-:W-:-:S04]  /*00d0*/  IMAD.HI.U32 R6, R3, R7, R2 ;  /* 0x0000000703067227 */ /* 0x000fc800078e0002 */
[----:B-1----:R-:W-:-:S04]  /*00e0*/  IMAD R3, R5, UR4, R8 ;  /* 0x0000000405037c24 */ /* 0x002fc8000f8e0208 */
[----:B------:R-:W-:-:S05]  /*00f0*/  IMAD.HI.U32 R5, R6, R3, RZ ;  /* 0x0000000306057227 */ /* 0x000fca00078e00ff */
[----:B------:R-:W-:-:S05]  /*0100*/  IADD3 R7, PT, PT, -R5, RZ, RZ ;  /* 0x000000ff05077210 */ /* 0x000fca0007ffe1ff */
[----:B------:R-:W-:-:S05]  /*0110*/  IMAD R7, R0, R7, R3 ;  /* 0x0000000700077224 */ /* 0x000fca00078e0203 */
[----:B------:R-:W-:-:S13]  /*0120*/  ISETP.GE.U32.AND P0, PT, R7, R0, PT ;  /* 0x000000000700720c */ /* 0x000fda0003f06070 */
[-C--:B------:R-:W-:Y:S02]  /*0130*/  @P0 IADD3 R7, PT, PT, R7, -R0.reuse, RZ ;  /* 0x8000000007070210 */ /* 0x080fe40007ffe0ff */
[----:B------:R-:W-:Y:S02]  /*0140*/  @P0 IADD3 R5, PT, PT, R5, 0x1, RZ ;  /* 0x0000000105050810 */ /* 0x000fe40007ffe0ff */
[----:B------:R-:W-:-:S13]  /*0150*/  ISETP.GE.U32.AND P1, PT, R7, R0, PT ;  /* 0x000000000700720c */ /* 0x000fda0003f26070 */
[----:B------:R-:W-:Y:S02]  /*0160*/  @P1 IADD3 R5, PT, PT, R5, 0x1, RZ ;  /* 0x0000000105051810 */ /* 0x000fe40007ffe0ff */
[----:B------:R-:W-:-:S04]  /*0170*/  @!P2 LOP3.LUT R5, RZ, R0, RZ, 0x33, !PT ;  /* 0x00000000ff05a212 */ /* 0x000fc800078e33ff */
[----:B------:R-:W-:-:S13]  /*0180*/  ISETP.GE.U32.AND P0, PT, R5, R0, PT ;  /* 0x000000000500720c */ /* 0x000fda0003f06070 */
[----:B------:R-:W-:Y:S05]  /*0190*/  @P0 EXIT ;  /* 0x000000000000094d */ /* 0x000fea0003800000 */
[----:B------:R-:W-:Y:S01]  /*01a0*/  IADD3 R4, PT, PT, R0, -0x1, RZ ;  /* 0xffffffff00047810 */ /* 0x000fe20007ffe0ff */
[----:B------:R-:W0:Y:S01]  /*01b0*/  LDCU.64 UR6, c[0x0][0x358] ;  /* 0x00006b00ff0677ac */ /* 0x000e220008000a00 */
[----:B------:R-:W-:Y:S02]  /*01c0*/  IADD3 R9, PT, PT, -R5, RZ, RZ ;  /* 0x000000ff05097210 */ /* 0x000fe40007ffe1ff */
[----:B------:R-:W-:Y:S02]  /*01d0*/  ISETP.GE.U32.AND P0, PT, R4, 0x7, PT ;  /* 0x000000070400780c */ /* 0x000fe40003f06070 */
[C---:B------:R-:W-:Y:S01]  /*01e0*/  LOP3.LUT R2, R0.reuse, 0x7, RZ, 0xc0, !PT ;  /* 0x0000000700027812 */ /* 0x040fe200078ec0ff */
[----:B------:R-:W-:Y:S01]  /*01f0*/  IMAD R9, R0, R9, R3 ;  /* 0x0000000900097224 */ /* 0x000fe200078e0203 */
[----:B------:R-:W-:Y:S02]  /*0200*/  MOV R7, RZ ;  /* 0x000000ff00077202 */ /* 0x000fe40000000f00 */
[----:B------:R-:W-:-:S02]  /*0210*/  ISETP.NE.AND P1, PT, R2, RZ, PT ;  /* 0x000000ff0200720c */ /* 0x000fc40003f25270 */
[----:B------:R-:W-:-:S05]  /*0220*/  MOV R19, RZ ;  /* 0x000000ff00137202 */ /* 0x000fca0000000f00 */
[----:B------:R-:W-:Y:S06]  /*0230*/  @!P0 BRA `(.L_x_0) ;  /* 0x0000000400048947 */ /* 0x000fec0003800000 */
[----:B------:R-:W-:Y:S01]  /*0240*/  LOP3.LUT R7, R0, 0xfffffff8, RZ, 0xc0, !PT ;  /* 0xfffffff800077812 */ /* 0x000fe200078ec0ff */
[----:B------:R-:W-:Y:S01]  /*0250*/  UMOV UR4, URZ ;  /* 0x000000ff00047c82 */ /* 0x000fe20008000000 */
[----:B------:R-:W-:Y:S02]  /*0260*/  MOV R19, RZ ;  /* 0x000000ff00137202 */ /* 0x000fe40000000f00 */
[----:B------:R-:W-:-:S07]  /*0270*/  IADD3 R4, PT, PT, -R7, RZ, RZ ;  /* 0x000000ff07047210 */ /* 0x000fce0007ffe1ff */
.L_x_1:
[----:B------:R-:W1:Y:S01]  /*0280*/  LDC.64 R12, c[0x0][0x380] ;  /* 0x0000e000ff0c7b82 */ /* 0x000e620000000a00 */
[----:B------:R-:W-:Y:S02]  /*0290*/  IMAD R17, R5, R0, UR4 ;  /* 0x0000000405117e24 */ /* 0x000fe4000f8e0200 */
[----:B------:R-:W-:Y:S02]  /*02a0*/  IMAD R29, R0, UR4, R9 ;  /* 0x00000004001d7c24 */ /* 0x000fe4000f8e0209 */
[----:B-1----:R-:W-:-:S04]  /*02b0*/  IMAD.WIDE.U32 R10, R17, 0x4, R12 ;  /* 0x00000004110a7825 */ /* 0x002fc800078e000c */
[C-C-:B------:R-:W-:Y:S01]  /*02c0*/  IMAD.WIDE.U32 R20, R29.reuse, 0x4, R12.reuse ;  /* 0x000000041d147825 */ /* 0x140fe200078e000c */
[----:B0-----:R0:W2:Y:S04]  /*02d0*/  LDG.E R28, desc[UR6][R10.64] ;  /* 0x000000060a1c7981 */ /* 0x0010a8000c1e1900 */
[----:B------:R-:W2:Y:S01]  /*02e0*/  LDG.E R16, desc[UR6][R20.64] ;  /* 0x0000000614107981 */ /* 0x000ea2000c1e1900 */
[----:B------:R-:W-:Y:S02]  /*02f0*/  IADD3 R29, PT, PT, R29, R0, RZ ;  /* 0x000000001d1d7210 */ /* 0x000fe40007ffe0ff */
[C---:B------:R-:W-:Y:S02]  /*0300*/  IADD3 R25, PT, PT, R17.reuse, 0x2, RZ ;  /* 0x0000000211197810 */ /* 0x040fe40007ffe0ff */
[----:B------:R-:W-:Y:S01]  /*0310*/  IADD3 R27, PT, PT, R17, 0x1, RZ ;  /* 0x00000001111b7810 */ /* 0x000fe20007ffe0ff */
[----:B------:R-:W-:Y:S01]  /*0320*/  IMAD.WIDE.U32 R14, R29, 0x4, R12 ;  /* 0x000000041d0e7825 */ /* 0x000fe200078e000c */
[----:B------:R-:W-:-:S03]  /*0330*/  IADD3 R8, PT, PT, R17, 0x3, RZ ;  /* 0x0000000311087810 */ /* 0x000fc60007ffe0ff */
[--C-:B------:R-:W-:Y:S01]  /*0340*/  IMAD.WIDE.U32 R24, R25, 0x4, R12.reuse ;  /* 0x0000000419187825 */ /* 0x100fe200078e000c */
[----:B------:R1:W3:Y:S01]  /*0350*/  LDG.E R6, desc[UR6][R14.64] ;  /* 0x000000060e067981 */ /* 0x0002e2000c1e1900 */
[----:B------:R-:W-:Y:S02]  /*0360*/  IADD3 R29, PT, PT, R29, R0, RZ ;  /* 0x000000001d1d7210 */ /* 0x000fe40007ffe0ff */
[--C-:B------:R-:W-:Y:S01]  /*0370*/  IMAD.WIDE.U32 R26, R27, 0x4, R12.reuse ;  /* 0x000000041b1a7825 */ /* 0x100fe200078e000c */
[C---:B------:R-:W-:Y:S01]  /*0380*/  IADD3 R18, PT, PT, R17.reuse, 0x4, RZ ;  /* 0x0000000411127810 */ /* 0x040fe20007ffe0ff */
[----:B------:R4:W5:Y:S02]  /*0390*/  LDG.E R22, desc[UR6][R24.64] ;  /* 0x0000000618167981 */ /* 0x000964000c1e1900 */
[----:B0-----:R-:W-:Y:S01]  /*03a0*/  IMAD.WIDE.U32 R10, R8, 0x4, R12 ;  /* 0x00000004080a7825 */ /* 0x001fe200078e000c */
[C---:B-1----:R-:W-:Y:S01]  /*03b0*/  IADD3 R15, PT, PT, R17.reuse, 0x5, RZ ;  /* 0x00000005110f7810 */ /* 0x042fe20007ffe0ff */
[----:B------:R0:W3:Y:S01]  /*03c0*/  LDG.E R23, desc[UR6][R26.64] ;  /* 0x000000061a177981 */ /* 0x0000e2000c1e1900 */
[----:B------:R-:W-:-:S03]  /*03d0*/  IADD3 R8, PT, PT, R17, 0x6, RZ ;  /* 0x0000000611087810 */ /* 0x000fc60007ffe0ff */
[--C-:B------:R-:W-:Y:S01]  /*03e0*/  IMAD.WIDE.U32 R14, R15, 0x4, R12.reuse ;  /* 0x000000040f0e7825 */ /* 0x100fe200078e000c */
[-C--:B----4-:R-:W-:Y:S01]  /*03f0*/  IADD3 R25, PT, PT, R29, R0.reuse, RZ ;  /* 0x000000001d197210 */ /* 0x090fe20007ffe0ff */
[----:B------:R-:W4:Y:S02]  /*0400*/  LDG.E R11, desc[UR6][R10.64] ;  /* 0x000000060a0b7981 */ /* 0x000f24000c1e1900 */
[----:B------:R-:W-:Y:S01]  /*0410*/  IMAD.WIDE.U32 R20, R18, 0x4, R12 ;  /* 0x0000000412147825 */ /* 0x000fe200078e000c */
[----:B------:R-:W-:-:S03]  /*0420*/  IADD3 R18, PT, PT, R25, R0, RZ ;  /* 0x0000000019127210 */ /* 0x000fc60007ffe0ff */
[--C-:B0-----:R-:W-:Y:S02]  /*0430*/  IMAD.WIDE.U32 R26, R8, 0x4, R12.reuse ;  /* 0x00000004081a7825 */ /* 0x101fe400078e000c */
[----:B------:R0:W4:Y:S02]  /*0440*/  LDG.E R8, desc[UR6][R14.64] ;  /* 0x000000060e087981 */ /* 0x000124000c1e1900 */
[--C-:B------:R-:W-:Y:S02]  /*0450*/  IMAD.WIDE.U32 R24, R25, 0x4, R12.reuse ;  /* 0x0000000419187825 */ /* 0x100fe400078e000c */
[----:B------:R-:W4:Y:S04]  /*0460*/  LDG.E R26, desc[UR6][R26.64] ;  /* 0x000000061a1a7981 */ /* 0x000f28000c1e1900 */
[----:B------:R1:W4:Y:S01]  /*0470*/  LDG.E R10, desc[UR6][R20.64] ;  /* 0x00000006140a7981 */ /* 0x000322000c1e1900 */
[----:B0-----:R-:W-:Y:S01]  /*0480*/  IMAD.WIDE.U32 R14, R29, 0x4, R12 ;  /* 0x000000041d0e7825 */ /* 0x001fe200078e000c */
[----:B------:R-:W-:-:S02]  /*0490*/  IADD3 R29, PT, PT, R18, R0, RZ ;  /* 0x00000000121d7210 */ /* 0x000fc40007ffe0ff */
[----:B------:R0:W4:Y:S04]  /*04a0*/  LDG.E R24, desc[UR6][R24.64] ;  /* 0x0000000618187981 */ /* 0x000128000c1e1900 */
[----:B------:R0:W5:Y:S01]  /*04b0*/  LDG.E R27, desc[UR6][R14.64] ;  /* 0x000000060e1b7981 */ /* 0x000162000c1e1900 */
[C---:B-1----:R-:W-:Y:S01]  /*04c0*/  IMAD.WIDE.U32 R20, R29.reuse, 0x4, R12 ;  /* 0x000000041d147825 */ /* 0x042fe200078e000c */
[----:B------:R-:W-:-:S04]  /*04d0*/  IADD3 R29, PT, PT, R29, R0, RZ ;  /* 0x000000001d1d7210 */ /* 0x000fc80007ffe0ff */
[----:B0-----:R-:W-:Y:S01]  /*04e0*/  IADD3 R25, PT, PT, R29, R0, RZ ;  /* 0x000000001d197210 */ /* 0x001fe20007ffe0ff */
[----:B------:R-:W4:Y:S01]  /*04f0*/  LDG.E R21, desc[UR6][R20.64] ;  /* 0x0000000614157981 */ /* 0x000f22000c1e1900 */
[----:B------:R-:W-:-:S05]  /*0500*/  IADD3 R15, PT, PT, R17, 0x7, RZ ;  /* 0x00000007110f7810 */ /* 0x000fca0007ffe0ff */
[----:B------:R-:W-:-:S06]  /*0510*/  IMAD.WIDE.U32 R14, R15, 0x4, R12 ;  /* 0x000000040f0e7825 */ /* 0x000fcc00078e000c */
[----:B------:R-:W4:Y:S01]  /*0520*/  LDG.E R14, desc[UR6][R14.64] ;  /* 0x000000060e0e7981 */ /* 0x000f22000c1e1900 */
[----:B--2---:R-:W-:Y:S02]  /*0530*/  IMAD R28, R28, R16, R19 ;  /* 0x000000101c1c7224 */ /* 0x004fe400078e0213 */
[----:B------:R-:W-:-:S04]  /*0540*/  IMAD.WIDE.U32 R18, R18, 0x4, R12 ;  /* 0x0000000412127825 */ /* 0x000fc800078e000c */
[--C-:B------:R-:W-:Y:S02]  /*0550*/  IMAD.WIDE.U32 R16, R29, 0x4, R12.reuse ;  /* 0x000000041d107825 */ /* 0x100fe400078e000c */
[----:B------:R-:W2:Y:S02]  /*0560*/  LDG.E R19, desc[UR6][R18.64] ;  /* 0x0000000612137981 */ /* 0x000ea4000c1e1900 */
[----:B------:R-:W-:Y:S02]  /*0570*/  IMAD.WIDE.U32 R12, R25, 0x4, R12 ;  /* 0x00000004190c7825 */ /* 0x000fe400078e000c */
[----:B------:R-:W2:Y:S04]  /*0580*/  LDG.E R17, desc[UR6][R16.64] ;  /* 0x0000000610117981 */ /* 0x000ea8000c1e1900 */
[----:B------:R-:W2:Y:S01]  /*0590*/  LDG.E R12, desc[UR6][R12.64] ;  /* 0x000000060c0c7981 */ /* 0x000ea2000c1e1900 */
[----:B------:R-:W-:Y:S01]  /*05a0*/  IADD3 R4, PT, PT, R4, 0x8, RZ ;  /* 0x0000000804047810 */ /* 0x000fe20007ffe0ff */
[----:B---3--:R-:W-:-:S03]  /*05b0*/  IMAD R6, R23, R6, R28 ;  /* 0x0000000617067224 */ /* 0x008fc600078e021c */
[----:B------:R-:W-:Y:S01]  /*05c0*/  ISETP.NE.AND P0, PT, R4, RZ, PT ;  /* 0x000000ff0400720c */ /* 0x000fe20003f05270 */
[----:B------:R-:W-:Y:S01]  /*05d0*/  UIADD3 UR4, UPT, UPT, UR4, 0x8, URZ ;  /* 0x0000000804047890 */ /* 0x000fe2000fffe0ff */
[----:B-----5:R-:W-:-:S04]  /*05e0*/  IMAD R6, R22, R27, R6 ;  /* 0x0000001b16067224 */ /* 0x020fc800078e0206 */
[----:B----4-:R-:W-:-:S04]  /*05f0*/  IMAD R6, R11, R24, R6 ;  /* 0x000000180b067224 */ /* 0x010fc800078e0206 */
[----:B--2---:R-:W-:-:S04]  /*0600*/  IMAD R6, R10, R19, R6 ;  /* 0x000000130a067224 */ /* 0x004fc800078e0206 */
[----:B------:R-:W-:-:S04]  /*0610*/  IMAD R6, R8, R21, R6 ;  /* 0x0000001508067224 */ /* 0x000fc800078e0206 */
[----:B------:R-:W-:-:S04]  /*0620*/  IMAD R17, R26, R17, R6 ;  /* 0x000000111a117224 */ /* 0x000fc800078e0206 */
[----:B------:R-:W-:Y:S01]  /*0630*/  IMAD R19, R14, R12, R17 ;  /* 0x0000000c0e137224 */ /* 0x000fe200078e0211 */
[----:B------:R-:W-:Y:S06]  /*0640*/  @P0 BRA `(.L_x_1) ;  /* 0xfffffffc000c0947 */ /* 0x000fec000383ffff */
.L_x_0:
[----:B------:R-:W-:Y:S05]  /*0650*/  @!P1 BRA `(.L_x_2) ;  /* 0x0000000000f89947 */ /* 0x000fea0003800000 */
[----:B------:R-:W-:Y:S02]  /*0660*/  ISETP.GE.U32.AND P0, PT, R2, 0x4, PT ;  /* 0x000000040200780c */ /* 0x000fe40003f06070 */
[----:B------:R-:W-:-:S04]  /*0670*/  LOP3.LUT R4, R0, 0x3, RZ, 0xc0, !PT ;  /* 0x0000000300047812 */ /* 0x000fc800078ec0ff */
[----:B------:R-:W-:-:S07]  /*0680*/  ISETP.NE.AND P1, PT, R4, RZ, PT ;  /* 0x000000ff0400720c */ /* 0x000fce0003f25270 */
[----:B------:R-:W-:Y:S06]  /*0690*/  @!P0 BRA `(.L_x_3) ;  /* 0x0000000000788947 */ /* 0x000fec0003800000 */
[----:B------:R-:W1:Y:S01]  /*06a0*/  LDC.64 R10, c[0x0][0x380] ;  /* 0x0000e000ff0a7b82 */ /* 0x000e620000000a00 */
[-C--:B------:R-:W-:Y:S02]  /*06b0*/  IMAD R13, R5, R0.reuse, R7 ;  /* 0x00000000050d7224 */ /* 0x080fe400078e0207 */
[----:B------:R-:W-:-:S03]  /*06c0*/  IMAD R15, R7, R0, R9 ;  /* 0x00000000070f7224 */ /* 0x000fc600078e0209 */
[C---:B------:R-:W-:Y:S02]  /*06d0*/  IADD3 R21, PT, PT, R13.reuse, 0x1, RZ ;  /* 0x000000010d157810 */ /* 0x040fe40007ffe0ff */
[C---:B------:R-:W-:Y:S02]  /*06e0*/  IADD3 R17, PT, PT, R13.reuse, 0x2, RZ ;  /* 0x000000020d117810 */ /* 0x040fe40007ffe0ff */
[----:B------:R-:W-:Y:S01]  /*06f0*/  IADD3 R29, PT, PT, R13, 0x3, RZ ;  /* 0x000000030d1d7810 */ /* 0x000fe20007ffe0ff */
[C---:B-1----:R-:W-:Y:S01]  /*0700*/  IMAD.WIDE.U32 R22, R15.reuse, 0x4, R10 ;  /* 0x000000040f167825 */ /* 0x042fe200078e000a */
[----:B------:R-:W-:-:S03]  /*0710*/  IADD3 R15, PT, PT, R15, R0, RZ ;  /* 0x000000000f0f7210 */ /* 0x000fc60007ffe0ff */
[--C-:B------:R-:W-:Y:S01]  /*0720*/  IMAD.WIDE.U32 R24, R13, 0x4, R10.reuse ;  /* 0x000000040d187825 */ /* 0x100fe200078e000a */
[-C--:B------:R-:W-:Y:S01]  /*0730*/  IADD3 R27, PT, PT, R15, R0.reuse, RZ ;  /* 0x000000000f1b7210 */ /* 0x080fe20007ffe0ff */
[----:B0-----:R-:W2:Y:S02]  /*0740*/  LDG.E R22, desc[UR6][R22.64] ;  /* 0x0000000616167981 */ /* 0x001ea4000c1e1900 */
[--C-:B------:R-:W-:Y:S01]  /*0750*/  IMAD.WIDE.U32 R20, R21, 0x4, R10.reuse ;  /* 0x0000000415147825 */ /* 0x100fe200078e000a */
[----:B------:R-:W-:Y:S01]  /*0760*/  IADD3 R6, PT, PT, R27, R0, RZ ;  /* 0x000000001b067210 */ /* 0x000fe20007ffe0ff */
[----:B------:R0:W2:Y:S02]  /*0770*/  LDG.E R2, desc[UR6][R24.64] ;  /* 0x0000000618027981 */ /* 0x0000a4000c1e1900 */
[--C-:B------:R-:W-:Y:S02]  /*0780*/  IMAD.WIDE.U32 R14, R15, 0x4, R10.reuse ;  /* 0x000000040f0e7825 */ /* 0x100fe400078e000a */
[----:B------:R-:W3:Y:S02]  /*0790*/  LDG.E R20, desc[UR6][R20.64] ;  /* 0x0000000614147981 */ /* 0x000ee4000c1e1900 */
[----:B------:R-:W-:-:S02]  /*07a0*/  IMAD.WIDE.U32 R16, R17, 0x4, R10 ;  /* 0x0000000411107825 */ /* 0x000fc400078e000a */
[----:B------:R-:W3:Y:S02]  /*07b0*/  LDG.E R14, desc[UR6][R14.64] ;  /* 0x000000060e0e7981 */ /* 0x000ee4000c1e1900 */
[--C-:B------:R-:W-:Y:S02]  /*07c0*/  IMAD.WIDE.U32 R12, R27, 0x4, R10.reuse ;  /* 0x000000041b0c7825 */ /* 0x100fe400078e000a */
[----:B------:R-:W4:Y:S02]  /*07d0*/  LDG.E R16, desc[UR6][R16.64] ;  /* 0x0000000610107981 */ /* 0x000f24000c1e1900 */
[--C-:B0-----:R-:W-:Y:S02]  /*07e0*/  IMAD.WIDE.U32 R24, R29, 0x4, R10.reuse ;  /* 0x000000041d187825 */ /* 0x101fe400078e000a */
[----:B------:R-:W4:Y:S02]  /*07f0*/  LDG.E R12, desc[UR6][R12.64] ;  /* 0x000000060c0c7981 */ /* 0x000f24000c1e1900 */
[----:B------:R-:W-:-:S02]  /*0800*/  IMAD.WIDE.U32 R10, R6, 0x4, R10 ;  /* 0x00000004060a7825 */ /* 0x000fc400078e000a */
[----:B------:R-:W5:Y:S04]  /*0810*/  LDG.E R24, desc[UR6][R24.64] ;  /* 0x0000000618187981 */ /* 0x000f68000c1e1900 */
[----:B------:R-:W5:Y:S01]  /*0820*/  LDG.E R10, desc[UR6][R10.64] ;  /* 0x000000060a0a7981 */ /* 0x000f62000c1e1900 */
[----:B------:R-:W-:Y:S01]  /*0830*/  IADD3 R7, PT, PT, R7, 0x4, RZ ;  /* 0x0000000407077810 */ /* 0x000fe20007ffe0ff */
[----:B--2---:R-:W-:-:S04]  /*0840*/  IMAD R19, R2, R22, R19 ;  /* 0x0000001602137224 */ /* 0x004fc800078e0213 */
[----:B---3--:R-:W-:-:S04]  /*0850*/  IMAD R19, R20, R14, R19 ;  /* 0x0000000e14137224 */ /* 0x008fc800078e0213 */
[----:B----4-:R-:W-:-:S04]  /*0860*/  IMAD R19, R16, R12, R19 ;  /* 0x0000000c10137224 */ /* 0x010fc800078e0213 */
[----:B-----5:R-:W-:-:S07]  /*0870*/  IMAD R19, R24, R10, R19 ;  /* 0x0000000a18137224 */ /* 0x020fce00078e0213 */
.L_x_3:
[----:B------:R-:W-:Y:S05]  /*0880*/  @!P1 BRA `(.L_x_2) ;  /* 0x00000000006c9947 */ /* 0x000fea0003800000 */
[----:B------:R-:W-:Y:S02]  /*0890*/  ISETP.NE.AND P0, PT, R4, 0x1, PT ;  /* 0x000000010400780c */ /* 0x000fe40003f05270 */
[----:B------:R-:W-:-:S04]  /*08a0*/  LOP3.LUT R2, R0, 0x1, RZ, 0xc0, !PT ;  /* 0x0000000100027812 */ /* 0x000fc800078ec0ff */
[----:B------:R-:W-:-:S07]  /*08b0*/  ISETP.NE.U32.AND P1, PT, R2, 0x1, PT ;  /* 0x000000010200780c */ /* 0x000fce0003f25070 */
[----:B------:R-:W1:Y:S01]  /*08c0*/  @P0 LDC.64 R14, c[0x0][0x380] ;  /* 0x0000e000ff0e0b82 */ /* 0x000e620000000a00 */
[-C--:B------:R-:W-:Y:S02]  /*08d0*/  @P0 IMAD R17, R5, R0.reuse, R7 ;  /* 0x0000000005110224 */ /* 0x080fe400078e0207 */
[CC--:B------:R-:W-:Y:S01]  /*08e0*/  @P0 IMAD R13, R7.reuse, R0.reuse, R9 ;  /* 0x00000000070d0224 */ /* 0x0c0fe200078e0209 */
[----:B------:R-:W-:Y:S02]  /*08f0*/  @P0 IADD3 R7, PT, PT, R7, 0x2, RZ ;  /* 0x0000000207070810 */ /* 0x000fe40007ffe0ff */
[----:B------:R-:W-:Y:S02]  /*0900*/  @P0 IADD3 R23, PT, PT, R17, 0x1, RZ ;  /* 0x0000000111170810 */ /* 0x000fe40007ffe0ff */
[----:B------:R-:W2:Y:S01]  /*0910*/  @!P1 LDC.64 R10, c[0x0][0x380] ;  /* 0x0000e000ff0a9b82 */ /* 0x000ea20000000a00 */
[-C--:B------:R-:W-:Y:S01]  /*0920*/  @P0 IADD3 R25, PT, PT, R13, R0.reuse, RZ ;  /* 0x000000000d190210 */ /* 0x080fe20007ffe0ff */
[----:B------:R-:W-:-:S02]  /*0930*/  @!P1 IMAD R21, R5, R0, R7 ;  /* 0x0000000005159224 */ /* 0x000fc400078e0207 */
[----:B------:R-:W-:Y:S02]  /*0940*/  @!P1 IMAD R9, R7, R0, R9 ;  /* 0x0000000007099224 */ /* 0x000fe400078e0209 */
[----:B-1----:R-:W-:-:S04]  /*0950*/  @P0 IMAD.WIDE.U32 R16, R17, 0x4, R14 ;  /* 0x0000000411100825 */ /* 0x002fc800078e000e */
[--C-:B------:R-:W-:Y:S02]  /*0960*/  @P0 IMAD.WIDE.U32 R12, R13, 0x4, R14.reuse ;  /* 0x000000040d0c0825 */ /* 0x100fe400078e000e */
[----:B0-----:R-:W3:Y:S02]  /*0970*/  @P0 LDG.E R16, desc[UR6][R16.64] ;  /* 0x0000000610100981 */ /* 0x001ee4000c1e1900 */
[--C-:B------:R-:W-:Y:S02]  /*0980*/  @P0 IMAD.WIDE.U32 R4, R23, 0x4, R14.reuse ;  /* 0x0000000417040825 */ /* 0x100fe400078e000e */
[----:B------:R-:W3:Y:S02]  /*0990*/  @P0 LDG.E R12, desc[UR6][R12.64] ;  /* 0x000000060c0c0981 */ /* 0x000ee4000c1e1900 */
[----:B------:R-:W-:Y:S02]  /*09a0*/  @P0 IMAD.WIDE.U32 R14, R25, 0x4, R14 ;  /* 0x00000004190e0825 */ /* 0x000fe400078e000e */
[----:B------:R-:W4:Y:S02]  /*09b0*/  @P0 LDG.E R5, desc[UR6][R4.64] ;  /* 0x0000000604050981 */ /* 0x000f24000c1e1900 */
[----:B--2---:R-:W-:-:S02]  /*09c0*/  @!P1 IMAD.WIDE.U32 R6, R21, 0x4, R10 ;  /* 0x0000000415069825 */ /* 0x004fc400078e000a */
[----:B------:R-:W4:Y:S02]  /*09d0*/  @P0 LDG.E R14, desc[UR6][R14.64] ;  /* 0x000000060e0e0981 */ /* 0x000f24000c1e1900 */
[----:B------:R-:W-:Y:S02]  /*09e0*/  @!P1 IMAD.WIDE.U32 R10, R9, 0x4, R10 ;  /* 0x00000004090a9825 */ /* 0x000fe400078e000a */
[----:B------:R-:W2:Y:S04]  /*09f0*/  @!P1 LDG.E R6, desc[UR6][R6.64] ;  /* 0x0000000606069981 */ /* 0x000ea8000c1e1900 */
[----:B------:R-:W2:Y:S01]  /*0a00*/  @!P1 LDG.E R10, desc[UR6][R10.64] ;  /* 0x000000060a0a9981 */ /* 0x000ea2000c1e1900 */
[----:B---3--:R-:W-:-:S04]  /*0a10*/  @P0 IMAD R0, R16, R12, R19 ;  /* 0x0000000c10000224 */ /* 0x008fc800078e0213 */
[----:B----4-:R-:W-:-:S04]  /*0a20*/  @P0 IMAD R19, R5, R14, R0 ;  /* 0x0000000e05130224 */ /* 0x010fc800078e0200 */
[----:B--2---:R-:W-:-:S07]  /*0a30*/  @!P1 IMAD R19, R6, R10, R19 ;  /* 0x0000000a06139224 */ /* 0x004fce00078e0213 */
.L_x_2:
[----:B------:R-:W1:Y:S02]  /*0a40*/  LDC.64 R4, c[0x0][0x388] ;  /* 0x0000e200ff047b82 */ /* 0x000e640000000a00 */
[----:B-1----:R-:W-:-:S05]  /*0a50*/  IMAD.WIDE.U32 R2, R3, 0x4, R4 ;  /* 0x0000000403027825 */ /* 0x002fca00078e0004 */
[----:B0-----:R-:W-:Y:S01]  /*0a60*/  STG.E desc[UR6][R2.64], R19 ;  /* 0x0000001302007986 */ /* 0x001fe2000c101906 */
[----:B------:R-:W-:Y:S05]  /*0a70*/  EXIT ;  /* 0x000000000000794d */ /* 0x000fea0003800000 */
.L_x_4:
[----:B------:R-:W-:-:S00]  /*0a80*/  BRA `(.L_x_4) ;  /* 0xfffffffc00fc7947 */ /* 0x000fc0000383ffff */
[----:B------:R-:W-:-:S00]  /*0a90*/  NOP ;  /* 0x0000000000007918 */ /* 0x000fc00000000000 */
        /* <DEDUP_REMOVED lines=14> */
.L_x_5:


//--------------------- .nv.shared.reserved.0     --------------------------
	.section	.nv.shared.reserved.0,"aw",@nobits
	.weak		__nv_reservedSMEM_offset_0_alias
	.size		__nv_reservedSMEM_offset_0_alias, 0, 64
	.other		__nv_reservedSMEM_offset_0_alias,@"STO_CUDA_RESERVED_SHARED STV_DEFAULT"
__nv_reservedSMEM_offset_0_alias:
	.zero		0
	.zero		64


//--------------------- .nv.constant0._Z6squarePjS_j --------------------------
	.section	.nv.constant0._Z6squarePjS_j,"a",@progbits
	.sectionflags	@""
	.align	4
.nv.constant0._Z6squarePjS_j:
	.zero		916


//--------------------- SYMBOLS --------------------------

	.type		.nv.reservedSmem.offset0,@object
	.size		.nv.reservedSmem.offset0,0x4
